.version 6.5
.target sm_30
.address_size 64

.visible .entry add(
	.param .u32 value_arg,
	.param .align 8 .b8 input[8],
	.param .u64 output
)
{
	.reg .u64 	    in_addr;
    .reg .u64 	    out_addr;
    .reg .u32 	    value;
    .reg .u32 	    temp;
    .reg .u32 	    temp2;

	ld.param.u32 	value, [value_arg];
	ld.param.u64 	in_addr, [input];
    ld.param.u64 	out_addr, [output];

    ld.u32          temp, [in_addr];
	add.u32		    temp2, temp, value;
    st.u32          [out_addr], temp2;
	ret;
}


// ===== COMPILED SASS (sm_100) =====

	.target	sm_100

	.elftype	@"ET_EXEC"


//--------------------- .note.nv.tkinfo           --------------------------
	.section	.note.nv.tkinfo,"",@"SHT_NOTE"
	.sectionflags	@"SHF_NOTE_NV_TKINFO"
	.tkinfo
        /*0018*/ 	.word	0x00000002
        /*0030*/ 	.string	""
        /*0030*/ 	.string	"ptxas"
        /*0030*/ 	.string	"Cuda compilation tools, release 13.0, V13.0.88"
        /*0030*/ 	.string	"Build cuda_13.0.r13.0/compiler.36424714_0"
        /*0030*/ 	.string	"-arch sm_100 "



//--------------------- .note.nv.cuinfo           --------------------------
	.section	.note.nv.cuinfo,"",@"SHT_NOTE"
	.sectionflags	@"SHF_NOTE_NV_CUINFO"
        /*0018*/ 	.short	0x0002
        /*001a*/ 	.short	0x001e
        /*001c*/ 	.short	0x0082
	.zero		2


//--------------------- .nv.info                  --------------------------
	.section	.nv.info,"",@"SHT_CUDA_INFO"
	.align	4


	//----- nvinfo : EIATTR_REGCOUNT
	.align		4
        /*0000*/ 	.byte	0x04, 0x2f
        /*0002*/ 	.short	(.L_1 - .L_0)
	.align		4
.L_0:
        /*0004*/ 	.word	index@(add)
        /*0008*/ 	.word	0x0000000a


	//----- nvinfo : EIATTR_FRAME_SIZE
	.align		4
.L_1:
        /*000c*/ 	.byte	0x04, 0x11
        /*000e*/ 	.short	(.L_3 - .L_2)
	.align		4
.L_2:
        /*0010*/ 	.word	index@(add)
        /*0014*/ 	.word	0x00000000


	//----- nvinfo : EIATTR_MIN_STACK_SIZE
	.align		4
.L_3:
        /*0018*/ 	.byte	0x04, 0x12
        /*001a*/ 	.short	(.L_5 - .L_4)
	.align		4
.L_4:
        /*001c*/ 	.word	index@(add)
        /*0020*/ 	.word	0x00000000
.L_5:


//--------------------- .nv.compat                --------------------------
	.section	.nv.compat,"",@"SHT_CUDA_COMPAT_INFO"
	.align	4
        /*0000*/ 	.byte	0x02, 0x09, 0x00, 0x00, 0x02, 0x02, 0x01, 0x00, 0x02, 0x05, 0x05, 0x00, 0x03, 0x07, 0x01, 0x01
        /*0010*/ 	.byte	0x02, 0x03, 0x00, 0x00, 0x02, 0x06, 0x01, 0x00, 0x04, 0x0b, 0x08, 0x00, 0x09, 0x00, 0x00, 0x00
        /*0020*/ 	.byte	0x00, 0x00, 0x00, 0x00


//--------------------- .nv.info.add              --------------------------
	.section	.nv.info.add,"",@"SHT_CUDA_INFO"
	.sectionflags	@""
	.align	4


	//----- nvinfo : EIATTR_CUDA_API_VERSION
	.align		4
        /*0000*/ 	.byte	0x04, 0x37
        /*0002*/ 	.short	(.L_7 - .L_6)
.L_6:
        /*0004*/ 	.word	0x00000082


	//----- nvinfo : EIATTR_KPARAM_INFO
	.align		4
.L_7:
        /*0008*/ 	.byte	0x04, 0x17
        /*000a*/ 	.short	(.L_9 - .L_8)
.L_8:
        /*000c*/ 	.word	0x00000000
        /*0010*/ 	.short	0x0002
        /*0012*/ 	.short	0x0010
        /*0014*/ 	.byte	0x00, 0xf0, 0x21, 0x00


	//----- nvinfo : EIATTR_KPARAM_INFO
	.align		4
.L_9:
        /*0018*/ 	.byte	0x04, 0x17
        /*001a*/ 	.short	(.L_11 - .L_10)
.L_10:
        /*001c*/ 	.word	0x00000000
        /*0020*/ 	.short	0x0001
        /*0022*/ 	.short	0x0008
        /*0024*/ 	.byte	0x00, 0xf0, 0x21, 0x00


	//----- nvinfo : EIATTR_KPARAM_INFO
	.align		4
.L_11:
        /*0028*/ 	.byte	0x04, 0x17
        /*002a*/ 	.short	(.L_13 - .L_12)
.L_12:
        /*002c*/ 	.word	0x00000000
        /*0030*/ 	.short	0x0000
        /*0032*/ 	.short	0x0000
        /*0034*/ 	.byte	0x00, 0xf0, 0x11, 0x00


	//----- nvinfo : EIATTR_SPARSE_MMA_MASK
	.align		4
.L_13:
        /*0038*/ 	.byte	0x03, 0x50
        /*003a*/ 	.short	0x0000


	//----- nvinfo : EIATTR_MAXREG_COUNT
	.align		4
        /*003c*/ 	.byte	0x03, 0x1b
        /*003e*/ 	.short	0x00ff


	//----- nvinfo : EIATTR_MERCURY_ISA_VERSION
	.align		4
        /*0040*/ 	.byte	0x03, 0x5f
        /*0042*/ 	.short	0x0101


	//----- nvinfo : EIATTR_VRC_CTA_INIT_COUNT
	.align		4
        /*0044*/ 	.byte	0x02, 0x4a
	.zero		1
	.zero		1


	//----- nvinfo : EIATTR_EXIT_INSTR_OFFSETS
	.align		4
        /*0048*/ 	.byte	0x04, 0x1c
        /*004a*/ 	.short	(.L_15 - .L_14)


	//   ....[0]....
.L_14:
        /*004c*/ 	.word	0x00000080


	//----- nvinfo : EIATTR_CBANK_PARAM_SIZE
	.align		4
.L_15:
        /*0050*/ 	.byte	0x03, 0x19
        /*0052*/ 	.short	0x0018


	//----- nvinfo : EIATTR_PARAM_CBANK
	.align		4
        /*0054*/ 	.byte	0x04, 0x0a
        /*0056*/ 	.short	(.L_17 - .L_16)
	.align		4
.L_16:
        /*0058*/ 	.word	index@(.nv.constant0.add)
        /*005c*/ 	.short	0x0380
        /*005e*/ 	.short	0x0018


	//----- nvinfo : EIATTR_SW_WAR
	.align		4
.L_17:
        /*0060*/ 	.byte	0x04, 0x36
        /*0062*/ 	.short	(.L_19 - .L_18)
.L_18:
        /*0064*/ 	.word	0x00000008
.L_19:


//--------------------- .nv.callgraph             --------------------------
	.section	.nv.callgraph,"",@"SHT_CUDA_CALLGRAPH"
	.align	4
	.sectionentsize	8
	.align		4
        /*0000*/ 	.word	0x00000000
	.align		4
        /*0004*/ 	.word	0xffffffff
	.align		4
        /*0008*/ 	.word	0x00000000
	.align		4
        /*000c*/ 	.word	0xfffffffe
	.align		4
        /*0010*/ 	.word	0x00000000
	.align		4
        /*0014*/ 	.word	0xfffffffd
	.align		4
        /*0018*/ 	.word	0x00000000
	.align		4
        /*001c*/ 	.word	0xfffffffc


//--------------------- .text.add                 --------------------------
	.section	.text.add,"ax",@progbits
	.align	128
        .global         add
        .type           add,@function
        .size           add,(.L_x_1 - add)
        .other          add,@"STO_CUDA_ENTRY STV_DEFAULT"
add:
.text.add:
[----:B------:R-:W-:Y:S08]  /*0000*/  LDC R1, c[0x0][0x37c] ;  /* 0x0000df00ff017b82 */ /* 0x000ff00000000800 */
[----:B------:R-:W0:Y:S01]  /*0010*/  LDC.64 R2, c[0x0][0x388] ;  /* 0x0000e200ff027b82 */ /* 0x000e220000000a00 */
[----:B------:R-:W0:Y:S01]  /*0020*/  LDCU.64 UR4, c[0x0][0x358] ;  /* 0x00006b00ff0477ac */ /* 0x000e220008000a00 */
[----:B------:R-:W1:Y:S01]  /*0030*/  LDCU UR6, c[0x0][0x380] ;  /* 0x00007000ff0677ac */ /* 0x000e620008000800 */
[----:B0-----:R-:W1:Y:S05]  /*0040*/  LD.E R2, desc[UR4][R2.64] ;  /* 0x0000000402027980 */ /* 0x001e6a000c101900 */
[----:B------:R-:W0:Y:S01]  /*0050*/  LDC.64 R4, c[0x0][0x390] ;  /* 0x0000e400ff047b82 */ /* 0x000e220000000a00 */
[----:B-1----:R-:W-:-:S05]  /*0060*/  IADD3 R7, PT, PT, R2, UR6, RZ ;  /* 0x0000000602077c10 */ /* 0x002fca000fffe0ff */
[----:B0-----:R-:W-:Y:S01]  /*0070*/  ST.E desc[UR4][R4.64], R7 ;  /* 0x0000000704007985 */ /* 0x001fe2000c101904 */
[----:B------:R-:W-:Y:S05]  /*0080*/  EXIT ;  /* 0x000000000000794d */ /* 0x000fea0003800000 */
.L_x_0:
[----:B------:R-:W-:-:S00]  /*0090*/  BRA `(.L_x_0) ;  /* 0xfffffffc00fc7947 */ /* 0x000fc0000383ffff */
[----:B------:R-:W-:-:S00]  /*00a0*/  NOP ;  /* 0x0000000000007918 */ /* 0x000fc00000000000 */
        /* <DEDUP_REMOVED lines=13> */
.L_x_1:


//--------------------- .nv.shared.reserved.0     --------------------------
	.section	.nv.shared.reserved.0,"aw",@nobits
	.weak		__nv_reservedSMEM_offset_0_alias
	.size		__nv_reservedSMEM_offset_0_alias, 0, 64
	.other		__nv_reservedSMEM_offset_0_alias,@"STO_CUDA_RESERVED_SHARED STV_DEFAULT"
__nv_reservedSMEM_offset_0_alias:
	.zero		0
	.zero		64


//--------------------- .nv.constant0.add         --------------------------
	.section	.nv.constant0.add,"a",@progbits
	.sectionflags	@""
	.align	4
.nv.constant0.add:
	.zero		920


//--------------------- SYMBOLS --------------------------

	.type		.nv.reservedSmem.offset0,@object
	.size		.nv.reservedSmem.offset0,0x4
